//
// Generated by NVIDIA NVVM Compiler
//
// Compiler Build ID: CL-36424714
// Cuda compilation tools, release 13.0, V13.0.88
// Based on NVVM 20.0.0
//

.version 9.0
.target sm_100
.address_size 64

	// .globl	_Z4bake4DataP6Worker

.visible .entry _Z4bake4DataP6Worker(
	.param .align 8 .b8 _Z4bake4DataP6Worker_param_0[16],
	.param .u64 .ptr .align 1 _Z4bake4DataP6Worker_param_1
)
{
	.reg .pred 	%p<39>;
	.reg .b32 	%r<27>;
	.reg .b64 	%rd<56>;
	.reg .b64 	%fd<34>;

	ld.param.u32 	%r1, [_Z4bake4DataP6Worker_param_0];
	ld.param.u64 	%rd12, [_Z4bake4DataP6Worker_param_0+8];
	ld.param.u64 	%rd11, [_Z4bake4DataP6Worker_param_1];
	cvta.to.global.u64 	%rd1, %rd12;
	setp.lt.s32 	%p1, %r1, 1;
	@%p1 bra 	$L__BB0_71;
	cvta.to.global.u64 	%rd13, %rd11;
	mov.u32 	%r18, %ntid.x;
	mov.u32 	%r19, %ctaid.x;
	mov.u32 	%r20, %tid.x;
	mad.lo.s32 	%r21, %r19, %r18, %r20;
	mul.wide.s32 	%rd14, %r21, 16;
	add.s64 	%rd2, %rd13, %rd14;
	and.b32  	%r2, %r1, 15;
	setp.lt.u32 	%p2, %r1, 16;
	mov.b32 	%r24, 0;
	@%p2 bra 	$L__BB0_36;
	and.b32  	%r24, %r1, 2147483632;
	ld.global.u64 	%rd15, [%rd2];
	cvt.rn.f64.s64 	%fd1, %rd15;
	neg.s32 	%r22, %r24;
	add.s64 	%rd54, %rd1, 392;
$L__BB0_3:
	.pragma "nounroll";
	ld.global.f64 	%fd5, [%rd54+-384];
	setp.leu.f64 	%p3, %fd5, %fd1;
	@%p3 bra 	$L__BB0_5;
	mov.b64 	%rd16, 1;
	st.global.u64 	[%rd2+8], %rd16;
$L__BB0_5:
	ld.global.f64 	%fd6, [%rd54+-336];
	setp.leu.f64 	%p4, %fd6, %fd1;
	@%p4 bra 	$L__BB0_7;
	mov.b64 	%rd17, 1;
	st.global.u64 	[%rd2+8], %rd17;
$L__BB0_7:
	ld.global.f64 	%fd7, [%rd54+-288];
	setp.leu.f64 	%p5, %fd7, %fd1;
	@%p5 bra 	$L__BB0_9;
	mov.b64 	%rd18, 1;
	st.global.u64 	[%rd2+8], %rd18;
$L__BB0_9:
	ld.global.f64 	%fd8, [%rd54+-240];
	setp.leu.f64 	%p6, %fd8, %fd1;
	@%p6 bra 	$L__BB0_11;
	mov.b64 	%rd19, 1;
	st.global.u64 	[%rd2+8], %rd19;
$L__BB0_11:
	ld.global.f64 	%fd9, [%rd54+-192];
	setp.leu.f64 	%p7, %fd9, %fd1;
	@%p7 bra 	$L__BB0_13;
	mov.b64 	%rd20, 1;
	st.global.u64 	[%rd2+8], %rd20;
$L__BB0_13:
	ld.global.f64 	%fd10, [%rd54+-144];
	setp.leu.f64 	%p8, %fd10, %fd1;
	@%p8 bra 	$L__BB0_15;
	mov.b64 	%rd21, 1;
	st.global.u64 	[%rd2+8], %rd21;
$L__BB0_15:
	ld.global.f64 	%fd11, [%rd54+-96];
	setp.leu.f64 	%p9, %fd11, %fd1;
	@%p9 bra 	$L__BB0_17;
	mov.b64 	%rd22, 1;
	st.global.u64 	[%rd2+8], %rd22;
$L__BB0_17:
	ld.global.f64 	%fd12, [%rd54+-48];
	setp.leu.f64 	%p10, %fd12, %fd1;
	@%p10 bra 	$L__BB0_19;
	mov.b64 	%rd23, 1;
	st.global.u64 	[%rd2+8], %rd23;
$L__BB0_19:
	ld.global.f64 	%fd13, [%rd54];
	setp.leu.f64 	%p11, %fd13, %fd1;
	@%p11 bra 	$L__BB0_21;
	mov.b64 	%rd24, 1;
	st.global.u64 	[%rd2+8], %rd24;
$L__BB0_21:
	ld.global.f64 	%fd14, [%rd54+48];
	setp.leu.f64 	%p12, %fd14, %fd1;
	@%p12 bra 	$L__BB0_23;
	mov.b64 	%rd25, 1;
	st.global.u64 	[%rd2+8], %rd25;
$L__BB0_23:
	ld.global.f64 	%fd15, [%rd54+96];
	setp.leu.f64 	%p13, %fd15, %fd1;
	@%p13 bra 	$L__BB0_25;
	mov.b64 	%rd26, 1;
	st.global.u64 	[%rd2+8], %rd26;
$L__BB0_25:
	ld.global.f64 	%fd16, [%rd54+144];
	setp.leu.f64 	%p14, %fd16, %fd1;
	@%p14 bra 	$L__BB0_27;
	mov.b64 	%rd27, 1;
	st.global.u64 	[%rd2+8], %rd27;
$L__BB0_27:
	ld.global.f64 	%fd17, [%rd54+192];
	setp.leu.f64 	%p15, %fd17, %fd1;
	@%p15 bra 	$L__BB0_29;
	mov.b64 	%rd28, 1;
	st.global.u64 	[%rd2+8], %rd28;
$L__BB0_29:
	ld.global.f64 	%fd18, [%rd54+240];
	setp.leu.f64 	%p16, %fd18, %fd1;
	@%p16 bra 	$L__BB0_31;
	mov.b64 	%rd29, 1;
	st.global.u64 	[%rd2+8], %rd29;
$L__BB0_31:
	ld.global.f64 	%fd19, [%rd54+288];
	setp.leu.f64 	%p17, %fd19, %fd1;
	@%p17 bra 	$L__BB0_33;
	mov.b64 	%rd30, 1;
	st.global.u64 	[%rd2+8], %rd30;
$L__BB0_33:
	ld.global.f64 	%fd20, [%rd54+336];
	setp.leu.f64 	%p18, %fd20, %fd1;
	@%p18 bra 	$L__BB0_35;
	mov.b64 	%rd31, 1;
	st.global.u64 	[%rd2+8], %rd31;
$L__BB0_35:
	add.s32 	%r22, %r22, 16;
	add.s64 	%rd54, %rd54, 768;
	setp.ne.s32 	%p19, %r22, 0;
	@%p19 bra 	$L__BB0_3;
$L__BB0_36:
	setp.eq.s32 	%p20, %r2, 0;
	@%p20 bra 	$L__BB0_71;
	and.b32  	%r8, %r1, 7;
	setp.lt.u32 	%p21, %r2, 8;
	@%p21 bra 	$L__BB0_55;
	mul.wide.u32 	%rd32, %r24, 48;
	add.s64 	%rd33, %rd1, %rd32;
	add.s64 	%rd6, %rd33, 8;
	ld.global.f64 	%fd21, [%rd33+8];
	ld.global.u64 	%rd34, [%rd2];
	cvt.rn.f64.s64 	%fd2, %rd34;
	setp.leu.f64 	%p22, %fd21, %fd2;
	@%p22 bra 	$L__BB0_40;
	mov.b64 	%rd35, 1;
	st.global.u64 	[%rd2+8], %rd35;
$L__BB0_40:
	ld.global.f64 	%fd22, [%rd6+48];
	setp.leu.f64 	%p23, %fd22, %fd2;
	@%p23 bra 	$L__BB0_42;
	mov.b64 	%rd36, 1;
	st.global.u64 	[%rd2+8], %rd36;
$L__BB0_42:
	ld.global.f64 	%fd23, [%rd6+96];
	setp.leu.f64 	%p24, %fd23, %fd2;
	@%p24 bra 	$L__BB0_44;
	mov.b64 	%rd37, 1;
	st.global.u64 	[%rd2+8], %rd37;
$L__BB0_44:
	ld.global.f64 	%fd24, [%rd6+144];
	setp.leu.f64 	%p25, %fd24, %fd2;
	@%p25 bra 	$L__BB0_46;
	mov.b64 	%rd38, 1;
	st.global.u64 	[%rd2+8], %rd38;
$L__BB0_46:
	ld.global.f64 	%fd25, [%rd6+192];
	setp.leu.f64 	%p26, %fd25, %fd2;
	@%p26 bra 	$L__BB0_48;
	mov.b64 	%rd39, 1;
	st.global.u64 	[%rd2+8], %rd39;
$L__BB0_48:
	ld.global.f64 	%fd26, [%rd6+240];
	setp.leu.f64 	%p27, %fd26, %fd2;
	@%p27 bra 	$L__BB0_50;
	mov.b64 	%rd40, 1;
	st.global.u64 	[%rd2+8], %rd40;
$L__BB0_50:
	ld.global.f64 	%fd27, [%rd6+288];
	setp.leu.f64 	%p28, %fd27, %fd2;
	@%p28 bra 	$L__BB0_52;
	mov.b64 	%rd41, 1;
	st.global.u64 	[%rd2+8], %rd41;
$L__BB0_52:
	ld.global.f64 	%fd28, [%rd6+336];
	setp.leu.f64 	%p29, %fd28, %fd2;
	@%p29 bra 	$L__BB0_54;
	mov.b64 	%rd42, 1;
	st.global.u64 	[%rd2+8], %rd42;
$L__BB0_54:
	add.s32 	%r24, %r24, 8;
$L__BB0_55:
	setp.eq.s32 	%p30, %r8, 0;
	@%p30 bra 	$L__BB0_71;
	and.b32  	%r11, %r1, 3;
	setp.lt.u32 	%p31, %r8, 4;
	@%p31 bra 	$L__BB0_66;
	mul.wide.u32 	%rd43, %r24, 48;
	add.s64 	%rd44, %rd1, %rd43;
	add.s64 	%rd7, %rd44, 8;
	ld.global.f64 	%fd29, [%rd44+8];
	ld.global.u64 	%rd45, [%rd2];
	cvt.rn.f64.s64 	%fd3, %rd45;
	setp.leu.f64 	%p32, %fd29, %fd3;
	@%p32 bra 	$L__BB0_59;
	mov.b64 	%rd46, 1;
	st.global.u64 	[%rd2+8], %rd46;
$L__BB0_59:
	ld.global.f64 	%fd30, [%rd7+48];
	setp.leu.f64 	%p33, %fd30, %fd3;
	@%p33 bra 	$L__BB0_61;
	mov.b64 	%rd47, 1;
	st.global.u64 	[%rd2+8], %rd47;
$L__BB0_61:
	ld.global.f64 	%fd31, [%rd7+96];
	setp.leu.f64 	%p34, %fd31, %fd3;
	@%p34 bra 	$L__BB0_63;
	mov.b64 	%rd48, 1;
	st.global.u64 	[%rd2+8], %rd48;
$L__BB0_63:
	ld.global.f64 	%fd32, [%rd7+144];
	setp.leu.f64 	%p35, %fd32, %fd3;
	@%p35 bra 	$L__BB0_65;
	mov.b64 	%rd49, 1;
	st.global.u64 	[%rd2+8], %rd49;
$L__BB0_65:
	add.s32 	%r24, %r24, 4;
$L__BB0_66:
	setp.eq.s32 	%p36, %r11, 0;
	@%p36 bra 	$L__BB0_71;
	ld.global.u64 	%rd50, [%rd2];
	cvt.rn.f64.s64 	%fd4, %rd50;
	mul.wide.u32 	%rd51, %r24, 48;
	add.s64 	%rd52, %rd51, %rd1;
	add.s64 	%rd55, %rd52, 8;
	neg.s32 	%r26, %r11;
$L__BB0_68:
	.pragma "nounroll";
	ld.global.f64 	%fd33, [%rd55];
	setp.leu.f64 	%p37, %fd33, %fd4;
	@%p37 bra 	$L__BB0_70;
	mov.b64 	%rd53, 1;
	st.global.u64 	[%rd2+8], %rd53;
$L__BB0_70:
	add.s64 	%rd55, %rd55, 48;
	add.s32 	%r26, %r26, 1;
	setp.ne.s32 	%p38, %r26, 0;
	@%p38 bra 	$L__BB0_68;
$L__BB0_71:
	ret;

}


// ===== COMPILED SASS (sm_100) =====

	.target	sm_100

	.elftype	@"ET_EXEC"


//--------------------- .note.nv.tkinfo           --------------------------
	.section	.note.nv.tkinfo,"",@"SHT_NOTE"
	.sectionflags	@"SHF_NOTE_NV_TKINFO"
	.tkinfo
        /*0018*/ 	.word	0x00000002
        /*0030*/ 	.string	""
        /*0030*/ 	.string	"ptxas"
        /*0030*/ 	.string	"Cuda compilation tools, release 13.0, V13.0.88"
        /*0030*/ 	.string	"Build cuda_13.0.r13.0/compiler.36424714_0"
        /*0030*/ 	.string	"-arch sm_100 -m 64 "



//--------------------- .note.nv.cuinfo           --------------------------
	.section	.note.nv.cuinfo,"",@"SHT_NOTE"
	.sectionflags	@"SHF_NOTE_NV_CUINFO"
        /*0018*/ 	.short	0x0002
        /*001a*/ 	.short	0x0064
        /*001c*/ 	.short	0x0082
	.zero		2


//--------------------- .nv.info                  --------------------------
	.section	.nv.info,"",@"SHT_CUDA_INFO"
	.align	4


	//----- nvinfo : EIATTR_REGCOUNT
	.align		4
        /*0000*/ 	.byte	0x04, 0x2f
        /*0002*/ 	.short	(.L_1 - .L_0)
	.align		4
.L_0:
        /*0004*/ 	.word	index@(_Z4bake4DataP6Worker)
        /*0008*/ 	.word	0x00000014


	//----- nvinfo : EIATTR_FRAME_SIZE
	.align		4
.L_1:
        /*000c*/ 	.byte	0x04, 0x11
        /*000e*/ 	.short	(.L_3 - .L_2)
	.align		4
.L_2:
        /*0010*/ 	.word	index@(_Z4bake4DataP6Worker)
        /*0014*/ 	.word	0x00000000


	//----- nvinfo : EIATTR_MIN_STACK_SIZE
	.align		4
.L_3:
        /*0018*/ 	.byte	0x04, 0x12
        /*001a*/ 	.short	(.L_5 - .L_4)
	.align		4
.L_4:
        /*001c*/ 	.word	index@(_Z4bake4DataP6Worker)
        /*0020*/ 	.word	0x00000000
.L_5:


//--------------------- .nv.compat                --------------------------
	.section	.nv.compat,"",@"SHT_CUDA_COMPAT_INFO"
	.align	4
        /*0000*/ 	.byte	0x02, 0x09, 0x00, 0x00, 0x02, 0x02, 0x01, 0x00, 0x02, 0x05, 0x05, 0x00, 0x03, 0x07, 0x01, 0x01
        /*0010*/ 	.byte	0x02, 0x03, 0x00, 0x00, 0x02, 0x06, 0x01, 0x00, 0x04, 0x0b, 0x08, 0x00, 0x01, 0x00, 0x00, 0x00
        /*0020*/ 	.byte	0x00, 0x00, 0x00, 0x00


//--------------------- .nv.info._Z4bake4DataP6Worker --------------------------
	.section	.nv.info._Z4bake4DataP6Worker,"",@"SHT_CUDA_INFO"
	.sectionflags	@""
	.align	4


	//----- nvinfo : EIATTR_CUDA_API_VERSION
	.align		4
        /*0000*/ 	.byte	0x04, 0x37
        /*0002*/ 	.short	(.L_7 - .L_6)
.L_6:
        /*0004*/ 	.word	0x00000082


	//----- nvinfo : EIATTR_KPARAM_INFO
	.align		4
.L_7:
        /*0008*/ 	.byte	0x04, 0x17
        /*000a*/ 	.short	(.L_9 - .L_8)
.L_8:
        /*000c*/ 	.word	0x00000000
        /*0010*/ 	.short	0x0001
        /*0012*/ 	.short	0x0010
        /*0014*/ 	.byte	0x00, 0xf5, 0x21, 0x00


	//----- nvinfo : EIATTR_KPARAM_INFO
	.align		4
.L_9:
        /*0018*/ 	.byte	0x04, 0x17
        /*001a*/ 	.short	(.L_11 - .L_10)
.L_10:
        /*001c*/ 	.word	0x00000000
        /*0020*/ 	.short	0x0000
        /*0022*/ 	.short	0x0000
        /*0024*/ 	.byte	0x00, 0xf0, 0x41, 0x00


	//----- nvinfo : EIATTR_SPARSE_MMA_MASK
	.align		4
.L_11:
        /*0028*/ 	.byte	0x03, 0x50
        /*002a*/ 	.short	0x0000


	//----- nvinfo : EIATTR_MAXREG_COUNT
	.align		4
        /*002c*/ 	.byte	0x03, 0x1b
        /*002e*/ 	.short	0x00ff


	//----- nvinfo : EIATTR_MERCURY_ISA_VERSION
	.align		4
        /*0030*/ 	.byte	0x03, 0x5f
        /*0032*/ 	.short	0x0101


	//----- nvinfo : EIATTR_VRC_CTA_INIT_COUNT
	.align		4
        /*0034*/ 	.byte	0x02, 0x4a
	.zero		1
	.zero		1


	//----- nvinfo : EIATTR_EXIT_INSTR_OFFSETS
	.align		4
        /*0038*/ 	.byte	0x04, 0x1c
        /*003a*/ 	.short	(.L_13 - .L_12)


	//   ....[0]....
.L_12:
        /*003c*/ 	.word	0x00000030


	//   ....[1]....
        /*0040*/ 	.word	0x00000700


	//   ....[2]....
        /*0044*/ 	.word	0x00000a30


	//   ....[3]....
        /*0048*/ 	.word	0x00000c10


	//   ....[4]....
        /*004c*/ 	.word	0x00000d50


	//----- nvinfo : EIATTR_CBANK_PARAM_SIZE
	.align		4
.L_13:
        /*0050*/ 	.byte	0x03, 0x19
        /*0052*/ 	.short	0x0018


	//----- nvinfo : EIATTR_PARAM_CBANK
	.align		4
        /*0054*/ 	.byte	0x04, 0x0a
        /*0056*/ 	.short	(.L_15 - .L_14)
	.align		4
.L_14:
        /*0058*/ 	.word	index@(.nv.constant0._Z4bake4DataP6Worker)
        /*005c*/ 	.short	0x0380
        /*005e*/ 	.short	0x0018


	//----- nvinfo : EIATTR_SW_WAR
	.align		4
.L_15:
        /*0060*/ 	.byte	0x04, 0x36
        /*0062*/ 	.short	(.L_17 - .L_16)
.L_16:
        /*0064*/ 	.word	0x00000008
.L_17:


//--------------------- .nv.callgraph             --------------------------
	.section	.nv.callgraph,"",@"SHT_CUDA_CALLGRAPH"
	.align	4
	.sectionentsize	8
	.align		4
        /*0000*/ 	.word	0x00000000
	.align		4
        /*0004*/ 	.word	0xffffffff
	.align		4
        /*0008*/ 	.word	0x00000000
	.align		4
        /*000c*/ 	.word	0xfffffffe
	.align		4
        /*0010*/ 	.word	0x00000000
	.align		4
        /*0014*/ 	.word	0xfffffffd
	.align		4
        /*0018*/ 	.word	0x00000000
	.align		4
        /*001c*/ 	.word	0xfffffffc


//--------------------- .text._Z4bake4DataP6Worker --------------------------
	.section	.text._Z4bake4DataP6Worker,"ax",@progbits
	.align	128
        .global         _Z4bake4DataP6Worker
        .type           _Z4bake4DataP6Worker,@function
        .size           _Z4bake4DataP6Worker,(.L_x_6 - _Z4bake4DataP6Worker)
        .other          _Z4bake4DataP6Worker,@"STO_CUDA_ENTRY STV_DEFAULT"
_Z4bake4DataP6Worker:
.text._Z4bake4DataP6Worker:
[----:B------:R-:W-:Y:S08]  /*0000*/  LDC R1, c[0x0][0x37c] ;  /* 0x0000df00ff017b82 */ /* 0x000ff00000000800 */
[----:B------:R-:W0:Y:S02]  /*0010*/  LDC R6, c[0x0][0x380] ;  /* 0x0000e000ff067b82 */ /* 0x000e240000000800 */
[----:B0-----:R-:W-:-:S13]  /*0020*/  ISETP.GE.AND P0, PT, R6, 0x1, PT ;  /* 0x000000010600780c */ /* 0x001fda0003f06270 */
[----:B------:R-:W-:Y:S05]  /*0030*/  @!P0 EXIT ;  /* 0x000000000000894d */ /* 0x000fea0003800000 */
[----:B------:R-:W0:Y:S01]  /*0040*/  S2R R5, SR_CTAID.X ;  /* 0x0000000000057919 */ /* 0x000e220000002500 */
[----:B------:R-:W1:Y:S01]  /*0050*/  LDC.64 R2, c[0x0][0x390] ;  /* 0x0000e400ff027b82 */ /* 0x000e620000000a00 */
[----:B------:R-:W0:Y:S01]  /*0060*/  LDCU UR4, c[0x0][0x360] ;  /* 0x00006c00ff0477ac */ /* 0x000e220008000800 */
[C---:B------:R-:W-:Y:S01]  /*0070*/  ISETP.GE.U32.AND P1, PT, R6.reuse, 0x10, PT ;  /* 0x000000100600780c */ /* 0x040fe20003f26070 */
[----:B------:R-:W0:Y:S01]  /*0080*/  S2R R0, SR_TID.X ;  /* 0x0000000000007919 */ /* 0x000e220000002100 */
[----:B------:R-:W-:Y:S01]  /*0090*/  LOP3.LUT R9, R6, 0xf, RZ, 0xc0, !PT ;  /* 0x0000000f06097812 */ /* 0x000fe200078ec0ff */
[----:B------:R-:W2:Y:S03]  /*00a0*/  LDCU.64 UR6, c[0x0][0x358] ;  /* 0x00006b00ff0677ac */ /* 0x000ea60008000a00 */
[----:B------:R-:W-:Y:S01]  /*00b0*/  ISETP.NE.AND P0, PT, R9, RZ, PT ;  /* 0x000000ff0900720c */ /* 0x000fe20003f05270 */
[----:B0-----:R-:W-:-:S02]  /*00c0*/  IMAD R5, R5, UR4, R0 ;  /* 0x0000000405057c24 */ /* 0x001fc4000f8e0200 */
[----:B------:R-:W-:Y:S02]  /*00d0*/  IMAD.MOV.U32 R0, RZ, RZ, RZ ;  /* 0x000000ffff007224 */ /* 0x000fe400078e00ff */
[----:B-1----:R-:W-:Y:S02]  /*00e0*/  IMAD.WIDE R2, R5, 0x10, R2 ;  /* 0x0000001005027825 */ /* 0x002fe400078e0202 */
[----:B--2---:R-:W-:Y:S06]  /*00f0*/  @!P1 BRA `(.L_x_0) ;  /* 0x0000000400809947 */ /* 0x004fec0003800000 */
[----:B------:R-:W2:Y:S01]  /*0100*/  LDG.E.64 R4, desc[UR6][R2.64] ;  /* 0x0000000602047981 */ /* 0x000ea2000c1e1b00 */
[----:B------:R-:W0:Y:S01]  /*0110*/  LDCU.64 UR4, c[0x0][0x388] ;  /* 0x00007100ff0477ac */ /* 0x000e220008000a00 */
[----:B------:R-:W-:-:S05]  /*0120*/  LOP3.LUT R0, R6, 0x7ffffff0, RZ, 0xc0, !PT ;  /* 0x7ffffff006007812 */ /* 0x000fca00078ec0ff */
[----:B------:R-:W-:Y:S01]  /*0130*/  IMAD.MOV R8, RZ, RZ, -R0 ;  /* 0x000000ffff087224 */ /* 0x000fe200078e0a00 */
[----:B0-----:R-:W-:-:S04]  /*0140*/  UIADD3 UR4, UP0, UPT, UR4, 0x188, URZ ;  /* 0x0000018804047890 */ /* 0x001fc8000ff1e0ff */
[----:B------:R-:W-:Y:S02]  /*0150*/  UIADD3.X UR5, UPT, UPT, URZ, UR5, URZ, UP0, !UPT ;  /* 0x00000005ff057290 */ /* 0x000fe400087fe4ff */
[----:B------:R-:W-:-:S04]  /*0160*/  MOV R12, UR4 ;  /* 0x00000004000c7c02 */ /* 0x000fc80008000f00 */
[----:B------:R-:W-:Y:S01]  /*0170*/  IMAD.U32 R13, RZ, RZ, UR5 ;  /* 0x00000005ff0d7e24 */ /* 0x000fe2000f8e00ff */
[----:B--2---:R-:W0:Y:S06]  /*0180*/  I2F.F64.S64 R4, R4 ;  /* 0x0000000400047312 */ /* 0x004e2c0000301c00 */
.L_x_1:
[----:B------:R-:W-:Y:S01]  /*0190*/  IMAD.MOV.U32 R6, RZ, RZ, R12 ;  /* 0x000000ffff067224 */ /* 0x000fe200078e000c */
[----:B------:R-:W-:-:S05]  /*01a0*/  MOV R7, R13 ;  /* 0x0000000d00077202 */ /* 0x000fca0000000f00 */
[----:B-1----:R-:W0:Y:S02]  /*01b0*/  LDG.E.64 R10, desc[UR6][R6.64+-0x180] ;  /* 0xfffe8006060a7981 */ /* 0x002e24000c1e1b00 */
[----:B0-----:R-:W-:-:S14]  /*01c0*/  DSETP.GT.AND P1, PT, R10, R4, PT ;  /* 0x000000040a00722a */ /* 0x001fdc0003f24000 */
[----:B------:R-:W-:Y:S02]  /*01d0*/  @P1 IMAD.MOV.U32 R12, RZ, RZ, 0x1 ;  /* 0x00000001ff0c1424 */ /* 0x000fe400078e00ff */
[----:B------:R-:W-:-:S05]  /*01e0*/  @P1 IMAD.MOV.U32 R13, RZ, RZ, 0x0 ;  /* 0x00000000ff0d1424 */ /* 0x000fca00078e00ff */
[----:B------:R0:W-:Y:S04]  /*01f0*/  @P1 STG.E.64 desc[UR6][R2.64+0x8], R12 ;  /* 0x0000080c02001986 */ /* 0x0001e8000c101b06 */
[----:B------:R-:W2:Y:S02]  /*0200*/  LDG.E.64 R10, desc[UR6][R6.64+-0x150] ;  /* 0xfffeb006060a7981 */ /* 0x000ea4000c1e1b00 */
[----:B--2---:R-:W-:-:S14]  /*0210*/  DSETP.GT.AND P1, PT, R10, R4, PT ;  /* 0x000000040a00722a */ /* 0x004fdc0003f24000 */
[----:B------:R-:W-:Y:S01]  /*0220*/  @P1 MOV R14, 0x1 ;  /* 0x00000001000e1802 */ /* 0x000fe20000000f00 */
[----:B------:R-:W-:-:S05]  /*0230*/  @P1 IMAD.MOV.U32 R15, RZ, RZ, 0x0 ;  /* 0x00000000ff0f1424 */ /* 0x000fca00078e00ff */
[----:B------:R1:W-:Y:S04]  /*0240*/  @P1 STG.E.64 desc[UR6][R2.64+0x8], R14 ;  /* 0x0000080e02001986 */ /* 0x0003e8000c101b06 */
[----:B------:R-:W2:Y:S02]  /*0250*/  LDG.E.64 R10, desc[UR6][R6.64+-0x120] ;  /* 0xfffee006060a7981 */ /* 0x000ea4000c1e1b00 */
[----:B--2---:R-:W-:-:S14]  /*0260*/  DSETP.GT.AND P1, PT, R10, R4, PT ;  /* 0x000000040a00722a */ /* 0x004fdc0003f24000 */
[----:B------:R-:W-:Y:S01]  /*0270*/  @P1 IMAD.MOV.U32 R16, RZ, RZ, 0x1 ;  /* 0x00000001ff101424 */ /* 0x000fe200078e00ff */
[----:B------:R-:W-:-:S05]  /*0280*/  @P1 MOV R17, 0x0 ;  /* 0x0000000000111802 */ /* 0x000fca0000000f00 */
[----:B------:R2:W-:Y:S04]  /*0290*/  @P1 STG.E.64 desc[UR6][R2.64+0x8], R16 ;  /* 0x0000081002001986 */ /* 0x0005e8000c101b06 */
[----:B------:R-:W3:Y:S02]  /*02a0*/  LDG.E.64 R10, desc[UR6][R6.64+-0xf0] ;  /* 0xffff1006060a7981 */ /* 0x000ee4000c1e1b00 */
[----:B---3--:R-:W-:-:S14]  /*02b0*/  DSETP.GT.AND P1, PT, R10, R4, PT ;  /* 0x000000040a00722a */ /* 0x008fdc0003f24000 */
[----:B0-----:R-:W-:Y:S01]  /*02c0*/  @P1 IMAD.MOV.U32 R12, RZ, RZ, 0x1 ;  /* 0x00000001ff0c1424 */ /* 0x001fe200078e00ff */
[----:B------:R-:W-:-:S05]  /*02d0*/  @P1 MOV R13, 0x0 ;  /* 0x00000000000d1802 */ /* 0x000fca0000000f00 */
[----:B------:R0:W-:Y:S04]  /*02e0*/  @P1 STG.E.64 desc[UR6][R2.64+0x8], R12 ;  /* 0x0000080c02001986 */ /* 0x0001e8000c101b06 */
[----:B------:R-:W3:Y:S02]  /*02f0*/  LDG.E.64 R10, desc[UR6][R6.64+-0xc0] ;  /* 0xffff4006060a7981 */ /* 0x000ee4000c1e1b00 */
[----:B---3--:R-:W-:-:S14]  /*0300*/  DSETP.GT.AND P1, PT, R10, R4, PT ;  /* 0x000000040a00722a */ /* 0x008fdc0003f24000 */
[----:B-1----:R-:W-:Y:S01]  /*0310*/  @P1 IMAD.MOV.U32 R14, RZ, RZ, 0x1 ;  /* 0x00000001ff0e1424 */ /* 0x002fe200078e00ff */
[----:B------:R-:W-:-:S05]  /*0320*/  @P1 MOV R15, 0x0 ;  /* 0x00000000000f1802 */ /* 0x000fca0000000f00 */
[----:B------:R1:W-:Y:S04]  /*0330*/  @P1 STG.E.64 desc[UR6][R2.64+0x8], R14 ;  /* 0x0000080e02001986 */ /* 0x0003e8000c101b06 */
[----:B------:R-:W3:Y:S02]  /*0340*/  LDG.E.64 R10, desc[UR6][R6.64+-0x90] ;  /* 0xffff7006060a7981 */ /* 0x000ee4000c1e1b00 */
[----:B---3--:R-:W-:-:S14]  /*0350*/  DSETP.GT.AND P1, PT, R10, R4, PT ;  /* 0x000000040a00722a */ /* 0x008fdc0003f24000 */
[----:B--2---:R-:W-:Y:S01]  /*0360*/  @P1 IMAD.MOV.U32 R16, RZ, RZ, 0x1 ;  /* 0x00000001ff101424 */ /* 0x004fe200078e00ff */
        /* <DEDUP_REMOVED lines=47> */
[----:B------:R-:W2:Y:S01]  /*0660*/  LDG.E.64 R10, desc[UR6][R6.64+0x150] ;  /* 0x00015006060a7981 */ /* 0x000ea2000c1e1b00 */
[----:B------:R-:W-:-:S05]  /*0670*/  VIADD R8, R8, 0x10 ;  /* 0x0000001008087836 */ /* 0x000fca0000000000 */
[----:B------:R-:W-:Y:S01]  /*0680*/  ISETP.NE.AND P2, PT, R8, RZ, PT ;  /* 0x000000ff0800720c */ /* 0x000fe20003f45270 */
[----:B--2---:R-:W-:-:S14]  /*0690*/  DSETP.GT.AND P1, PT, R10, R4, PT ;  /* 0x000000040a00722a */ /* 0x004fdc0003f24000 */
[----:B------:R-:W-:Y:S01]  /*06a0*/  @P1 IMAD.MOV.U32 R10, RZ, RZ, 0x1 ;  /* 0x00000001ff0a1424 */ /* 0x000fe200078e00ff */
[----:B------:R-:W-:-:S05]  /*06b0*/  @P1 MOV R11, 0x0 ;  /* 0x00000000000b1802 */ /* 0x000fca0000000f00 */
[----:B------:R1:W-:Y:S01]  /*06c0*/  @P1 STG.E.64 desc[UR6][R2.64+0x8], R10 ;  /* 0x0000080a02001986 */ /* 0x0003e2000c101b06 */
[----:B0-----:R-:W-:-:S04]  /*06d0*/  IADD3 R12, P1, PT, R6, 0x300, RZ ;  /* 0x00000300060c7810 */ /* 0x001fc80007f3e0ff */
[----:B------:R-:W-:Y:S01]  /*06e0*/  IADD3.X R13, PT, PT, RZ, R7, RZ, P1, !PT ;  /* 0x00000007ff0d7210 */ /* 0x000fe20000ffe4ff */
[----:B------:R-:W-:Y:S08]  /*06f0*/  @P2 BRA `(.L_x_1) ;  /* 0xfffffff800a42947 */ /* 0x000ff0000383ffff */
.L_x_0:
[----:B------:R-:W-:Y:S05]  /*0700*/  @!P0 EXIT ;  /* 0x000000000000894d */ /* 0x000fea0003800000 */
[----:B------:R-:W0:Y:S01]  /*0710*/  LDCU UR4, c[0x0][0x380] ;  /* 0x00007000ff0477ac */ /* 0x000e220008000800 */
[----:B------:R-:W-:Y:S01]  /*0720*/  ISETP.GE.U32.AND P1, PT, R9, 0x8, PT ;  /* 0x000000080900780c */ /* 0x000fe20003f26070 */
[----:B0-----:R-:W-:-:S06]  /*0730*/  ULOP3.LUT UR5, UR4, 0x7, URZ, 0xc0, !UPT ;  /* 0x0000000704057892 */ /* 0x001fcc000f8ec0ff */
[----:B------:R-:W-:-:S06]  /*0740*/  ISETP.NE.AND P0, PT, RZ, UR5, PT ;  /* 0x00000005ff007c0c */ /* 0x000fcc000bf05270 */
[----:B------:R-:W-:Y:S07]  /*0750*/  @!P1 BRA `(.L_x_2) ;  /* 0x0000000000b49947 */ /* 0x000fee0003800000 */
[----:B------:R-:W0:Y:S01]  /*0760*/  LDC.64 R6, c[0x0][0x388] ;  /* 0x0000e200ff067b82 */ /* 0x000e220000000a00 */
[----:B------:R-:W2:Y:S01]  /*0770*/  LDG.E.64 R4, desc[UR6][R2.64] ;  /* 0x0000000602047981 */ /* 0x000ea2000c1e1b00 */
[----:B0-----:R-:W-:-:S05]  /*0780*/  IMAD.WIDE.U32 R6, R0, 0x30, R6 ;  /* 0x0000003000067825 */ /* 0x001fca00078e0006 */
[----:B------:R-:W3:Y:S01]  /*0790*/  LDG.E.64 R8, desc[UR6][R6.64+0x8] ;  /* 0x0000080606087981 */ /* 0x000ee2000c1e1b00 */
[----:B--2---:R-:W3:Y:S02]  /*07a0*/  I2F.F64.S64 R4, R4 ;  /* 0x0000000400047312 */ /* 0x004ee40000301c00 */
[----:B---3--:R-:W-:-:S14]  /*07b0*/  DSETP.GT.AND P1, PT, R8, R4, PT ;  /* 0x000000040800722a */ /* 0x008fdc0003f24000 */
[----:B-1----:R-:W-:Y:S01]  /*07c0*/  @P1 IMAD.MOV.U32 R10, RZ, RZ, 0x1 ;  /* 0x00000001ff0a1424 */ /* 0x002fe200078e00ff */
[----:B------:R-:W-:-:S05]  /*07d0*/  @P1 MOV R11, 0x0 ;  /* 0x00000000000b1802 */ /* 0x000fca0000000f00 */
[----:B------:R0:W-:Y:S04]  /*07e0*/  @P1 STG.E.64 desc[UR6][R2.64+0x8], R10 ;  /* 0x0000080a02001986 */ /* 0x0001e8000c101b06 */
[----:B------:R-:W2:Y:S02]  /*07f0*/  LDG.E.64 R8, desc[UR6][R6.64+0x38] ;  /* 0x0000380606087981 */ /* 0x000ea4000c1e1b00 */
[----:B--2---:R-:W-:-:S14]  /*0800*/  DSETP.GT.AND P1, PT, R8, R4, PT ;  /* 0x000000040800722a */ /* 0x004fdc0003f24000 */
[----:B------:R-:W-:Y:S01]  /*0810*/  @P1 IMAD.MOV.U32 R12, RZ, RZ, 0x1 ;  /* 0x00000001ff0c1424 */ /* 0x000fe200078e00ff */
[----:B------:R-:W-:-:S05]  /*0820*/  @P1 MOV R13, 0x0 ;  /* 0x00000000000d1802 */ /* 0x000fca0000000f00 */
        /* <DEDUP_REMOVED lines=16> */
[----:B------:R-:W4:Y:S02]  /*0930*/  LDG.E.64 R8, desc[UR6][R6.64+0xf8] ;  /* 0x0000f80606087981 */ /* 0x000f24000c1e1b00 */
[----:B----4-:R-:W-:-:S14]  /*0940*/  DSETP.GT.AND P1, PT, R8, R4, PT ;  /* 0x000000040800722a */ /* 0x010fdc0003f24000 */
[----:B--2---:R-:W-:Y:S01]  /*0950*/  @P1 IMAD.MOV.U32 R14, RZ, RZ, 0x1 ;  /* 0x00000001ff0e1424 */ /* 0x004fe200078e00ff */
[----:B------:R-:W-:-:S05]  /*0960*/  @P1 MOV R15, 0x0 ;  /* 0x00000000000f1802 */ /* 0x000fca0000000f00 */
[----:B------:R3:W-:Y:S04]  /*0970*/  @P1 STG.E.64 desc[UR6][R2.64+0x8], R14 ;  /* 0x0000080e02001986 */ /* 0x0007e8000c101b06 */
[----:B------:R-:W2:Y:S02]  /*0980*/  LDG.E.64 R8, desc[UR6][R6.64+0x128] ;  /* 0x0001280606087981 */ /* 0x000ea4000c1e1b00 */
[----:B--2---:R-:W-:-:S14]  /*0990*/  DSETP.GT.AND P1, PT, R8, R4, PT ;  /* 0x000000040800722a */ /* 0x004fdc0003f24000 */
[----:B0-----:R-:W-:Y:S01]  /*09a0*/  @P1 IMAD.MOV.U32 R10, RZ, RZ, 0x1 ;  /* 0x00000001ff0a1424 */ /* 0x001fe200078e00ff */
[----:B------:R-:W-:-:S05]  /*09b0*/  @P1 MOV R11, 0x0 ;  /* 0x00000000000b1802 */ /* 0x000fca0000000f00 */
[----:B------:R3:W-:Y:S04]  /*09c0*/  @P1 STG.E.64 desc[UR6][R2.64+0x8], R10 ;  /* 0x0000080a02001986 */ /* 0x0007e8000c101b06 */
[----:B------:R-:W2:Y:S01]  /*09d0*/  LDG.E.64 R8, desc[UR6][R6.64+0x158] ;  /* 0x0001580606087981 */ /* 0x000ea2000c1e1b00 */
[----:B------:R-:W-:Y:S01]  /*09e0*/  VIADD R0, R0, 0x8 ;  /* 0x0000000800007836 */ /* 0x000fe20000000000 */
[----:B--2---:R-:W-:-:S14]  /*09f0*/  DSETP.GT.AND P1, PT, R8, R4, PT ;  /* 0x000000040800722a */ /* 0x004fdc0003f24000 */
[----:B------:R-:W-:Y:S01]  /*0a00*/  @P1 IMAD.MOV.U32 R4, RZ, RZ, 0x1 ;  /* 0x00000001ff041424 */ /* 0x000fe200078e00ff */
[----:B------:R-:W-:-:S05]  /*0a10*/  @P1 MOV R5, 0x0 ;  /* 0x0000000000051802 */ /* 0x000fca0000000f00 */
[----:B------:R3:W-:Y:S02]  /*0a20*/  @P1 STG.E.64 desc[UR6][R2.64+0x8], R4 ;  /* 0x0000080402001986 */ /* 0x0007e4000c101b06 */
.L_x_2:
[----:B------:R-:W-:Y:S05]  /*0a30*/  @!P0 EXIT ;  /* 0x000000000000894d */ /* 0x000fea0003800000 */
[----:B------:R-:W-:Y:S02]  /*0a40*/  UISETP.GE.U32.AND UP0, UPT, UR5, 0x4, UPT ;  /* 0x000000040500788c */ /* 0x000fe4000bf06070 */
[----:B------:R-:W-:-:S06]  /*0a50*/  ULOP3.LUT UR4, UR4, 0x3, URZ, 0xc0, !UPT ;  /* 0x0000000304047892 */ /* 0x000fcc000f8ec0ff */
[----:B------:R-:W-:Y:S01]  /*0a60*/  ISETP.NE.AND P0, PT, RZ, UR4, PT ;  /* 0x00000004ff007c0c */ /* 0x000fe2000bf05270 */
[----:B------:R-:W-:-:S12]  /*0a70*/  BRA.U !UP0, `(.L_x_3) ;  /* 0x0000000108647547 */ /* 0x000fd8000b800000 */
[----:B---3--:R-:W0:Y:S01]  /*0a80*/  LDC.64 R4, c[0x0][0x388] ;  /* 0x0000e200ff047b82 */ /* 0x008e220000000a00 */
[----:B------:R-:W2:Y:S01]  /*0a90*/  LDG.E.64 R6, desc[UR6][R2.64] ;  /* 0x0000000602067981 */ /* 0x000ea2000c1e1b00 */
[----:B0-----:R-:W-:-:S05]  /*0aa0*/  IMAD.WIDE.U32 R8, R0, 0x30, R4 ;  /* 0x0000003000087825 */ /* 0x001fca00078e0004 */
[----:B------:R-:W3:Y:S01]  /*0ab0*/  LDG.E.64 R4, desc[UR6][R8.64+0x8] ;  /* 0x0000080608047981 */ /* 0x000ee2000c1e1b00 */
[----:B--2---:R-:W3:Y:S02]  /*0ac0*/  I2F.F64.S64 R6, R6 ;  /* 0x0000000600067312 */ /* 0x004ee40000301c00 */
[----:B---3--:R-:W-:-:S14]  /*0ad0*/  DSETP.GT.AND P1, PT, R4, R6, PT ;  /* 0x000000060400722a */ /* 0x008fdc0003f24000 */
[----:B-1----:R-:W-:Y:S01]  /*0ae0*/  @P1 MOV R10, 0x1 ;  /* 0x00000001000a1802 */ /* 0x002fe20000000f00 */
        /* <DEDUP_REMOVED lines=9> */
[----:B------:R-:W-:Y:S01]  /*0b80*/  @P1 MOV R14, 0x1 ;  /* 0x00000001000e1802 */ /* 0x000fe20000000f00 */
[----:B------:R-:W-:-:S05]  /*0b90*/  @P1 IMAD.MOV.U32 R15, RZ, RZ, 0x0 ;  /* 0x00000000ff0f1424 */ /* 0x000fca00078e00ff */
[----:B------:R0:W-:Y:S04]  /*0ba0*/  @P1 STG.E.64 desc[UR6][R2.64+0x8], R14 ;  /* 0x0000080e02001986 */ /* 0x0001e8000c101b06 */
[----:B------:R-:W2:Y:S01]  /*0bb0*/  LDG.E.64 R4, desc[UR6][R8.64+0x98] ;  /* 0x0000980608047981 */ /* 0x000ea2000c1e1b00 */
[----:B------:R-:W-:Y:S01]  /*0bc0*/  IADD3 R0, PT, PT, R0, 0x4, RZ ;  /* 0x0000000400007810 */ /* 0x000fe20007ffe0ff */
[----:B--2---:R-:W-:-:S14]  /*0bd0*/  DSETP.GT.AND P1, PT, R4, R6, PT ;  /* 0x000000060400722a */ /* 0x004fdc0003f24000 */
[----:B------:R-:W-:Y:S01]  /*0be0*/  @P1 MOV R4, 0x1 ;  /* 0x0000000100041802 */ /* 0x000fe20000000f00 */
[----:B------:R-:W-:-:S05]  /*0bf0*/  @P1 IMAD.MOV.U32 R5, RZ, RZ, 0x0 ;  /* 0x00000000ff051424 */ /* 0x000fca00078e00ff */
[----:B------:R0:W-:Y:S02]  /*0c00*/  @P1 STG.E.64 desc[UR6][R2.64+0x8], R4 ;  /* 0x0000080402001986 */ /* 0x0001e4000c101b06 */
.L_x_3:
[----:B------:R-:W-:Y:S05]  /*0c10*/  @!P0 EXIT ;  /* 0x000000000000894d */ /* 0x000fea0003800000 */
[----:B0--3--:R-:W2:Y:S01]  /*0c20*/  LDG.E.64 R4, desc[UR6][R2.64] ;  /* 0x0000000602047981 */ /* 0x009ea2000c1e1b00 */
[----:B------:R-:W0:Y:S01]  /*0c30*/  LDC.64 R6, c[0x0][0x388] ;  /* 0x0000e200ff067b82 */ /* 0x000e220000000a00 */
[----:B------:R-:W-:Y:S01]  /*0c40*/  UIADD3 UR4, UPT, UPT, -UR4, URZ, URZ ;  /* 0x000000ff04047290 */ /* 0x000fe2000fffe1ff */
[----:B0-----:R-:W-:-:S03]  /*0c50*/  IMAD.WIDE.U32 R6, R0, 0x30, R6 ;  /* 0x0000003000067825 */ /* 0x001fc600078e0006 */
[----:B------:R-:W-:-:S05]  /*0c60*/  IADD3 R0, P0, PT, R6, 0x8, RZ ;  /* 0x0000000806007810 */ /* 0x000fca0007f1e0ff */
[----:B-1----:R-:W-:Y:S01]  /*0c70*/  IMAD.X R11, RZ, RZ, R7, P0 ;  /* 0x000000ffff0b7224 */ /* 0x002fe200000e0607 */
[----:B--2---:R-:W0:Y:S07]  /*0c80*/  I2F.F64.S64 R4, R4 ;  /* 0x0000000400047312 */ /* 0x004e2e0000301c00 */
.L_x_4:
[----:B------:R-:W-:Y:S01]  /*0c90*/  MOV R6, R0 ;  /* 0x0000000000067202 */ /* 0x000fe20000000f00 */
[----:B------:R-:W-:-:S06]  /*0ca0*/  IMAD.MOV.U32 R7, RZ, RZ, R11 ;  /* 0x000000ffff077224 */ /* 0x000fcc00078e000b */
[----:B------:R-:W0:Y:S01]  /*0cb0*/  LDG.E.64 R6, desc[UR6][R6.64] ;  /* 0x0000000606067981 */ /* 0x000e22000c1e1b00 */
[----:B------:R-:W-:-:S04]  /*0cc0*/  UIADD3 UR4, UPT, UPT, UR4, 0x1, URZ ;  /* 0x0000000104047890 */ /* 0x000fc8000fffe0ff */
[----:B------:R-:W-:Y:S01]  /*0cd0*/  UISETP.NE.AND UP0, UPT, UR4, URZ, UPT ;  /* 0x000000ff0400728c */ /* 0x000fe2000bf05270 */
[----:B0-----:R-:W-:-:S14]  /*0ce0*/  DSETP.GT.AND P0, PT, R6, R4, PT ;  /* 0x000000040600722a */ /* 0x001fdc0003f04000 */
[----:B-1----:R-:W-:Y:S01]  /*0cf0*/  @P0 MOV R8, 0x1 ;  /* 0x0000000100080802 */ /* 0x002fe20000000f00 */
[----:B------:R-:W-:-:S05]  /*0d00*/  @P0 IMAD.MOV.U32 R9, RZ, RZ, 0x0 ;  /* 0x00000000ff090424 */ /* 0x000fca00078e00ff */
[----:B------:R1:W-:Y:S01]  /*0d10*/  @P0 STG.E.64 desc[UR6][R2.64+0x8], R8 ;  /* 0x0000080802000986 */ /* 0x0003e2000c101b06 */
[----:B------:R-:W-:-:S04]  /*0d20*/  IADD3 R0, P0, PT, R0, 0x30, RZ ;  /* 0x0000003000007810 */ /* 0x000fc80007f1e0ff */
[----:B------:R-:W-:Y:S01]  /*0d30*/  IADD3.X R11, PT, PT, RZ, R11, RZ, P0, !PT ;  /* 0x0000000bff0b7210 */ /* 0x000fe200007fe4ff */
[----:B------:R-:W-:Y:S08]  /*0d40*/  BRA.U UP0, `(.L_x_4) ;  /* 0xfffffffd00d07547 */ /* 0x000ff0000b83ffff */
[----:B------:R-:W-:Y:S05]  /*0d50*/  EXIT ;  /* 0x000000000000794d */ /* 0x000fea0003800000 */
.L_x_5:
[----:B------:R-:W-:-:S00]  /*0d60*/  BRA `(.L_x_5) ;  /* 0xfffffffc00fc7947 */ /* 0x000fc0000383ffff */
[----:B------:R-:W-:-:S00]  /*0d70*/  NOP ;  /* 0x0000000000007918 */ /* 0x000fc00000000000 */
        /* <DEDUP_REMOVED lines=8> */
.L_x_6:


//--------------------- .nv.shared.reserved.0     --------------------------
	.section	.nv.shared.reserved.0,"aw",@nobits
	.weak		__nv_reservedSMEM_offset_0_alias
	.size		__nv_reservedSMEM_offset_0_alias, 0, 64
	.other		__nv_reservedSMEM_offset_0_alias,@"STO_CUDA_RESERVED_SHARED STV_DEFAULT"
__nv_reservedSMEM_offset_0_alias:
	.zero		0
	.zero		64


//--------------------- .nv.constant0._Z4bake4DataP6Worker --------------------------
	.section	.nv.constant0._Z4bake4DataP6Worker,"a",@progbits
	.sectionflags	@""
	.align	4
.nv.constant0._Z4bake4DataP6Worker:
	.zero		920


//--------------------- SYMBOLS --------------------------

	.type		.nv.reservedSmem.offset0,@object
	.size		.nv.reservedSmem.offset0,0x4
